//
// Generated by NVIDIA NVVM Compiler
//
// Compiler Build ID: CL-36424714
// Cuda compilation tools, release 13.0, V13.0.88
// Based on NVVM 20.0.0
//

.version 9.0
.target sm_100
.address_size 64

	// .globl	_Z6NeuralPfS_S_

.visible .entry _Z6NeuralPfS_S_(
	.param .u64 .ptr .align 1 _Z6NeuralPfS_S__param_0,
	.param .u64 .ptr .align 1 _Z6NeuralPfS_S__param_1,
	.param .u64 .ptr .align 1 _Z6NeuralPfS_S__param_2
)
{
	.reg .pred 	%p<21>;
	.reg .b32 	%r<5>;
	.reg .b32 	%f<67>;
	.reg .b64 	%rd<43>;
	.reg .b64 	%fd<9>;

	ld.param.u64 	%rd4, [_Z6NeuralPfS_S__param_0];
	ld.param.u64 	%rd5, [_Z6NeuralPfS_S__param_1];
	ld.param.u64 	%rd3, [_Z6NeuralPfS_S__param_2];
	cvta.to.global.u64 	%rd1, %rd4;
	mov.u32 	%r1, %tid.x;
	mul.lo.s32 	%r2, %r1, 15;
	cvta.to.global.u64 	%rd6, %rd5;
	setp.eq.s32 	%p1, %r1, 0;
	selp.u32 	%r3, 1, 0, %p1;
	mul.wide.u32 	%rd7, %r3, 4;
	add.s64 	%rd8, %rd1, %rd7;
	ld.global.f32 	%f9, [%rd8];
	mul.wide.u32 	%rd9, %r2, 4;
	add.s64 	%rd10, %rd6, %rd9;
	ld.global.f32 	%f10, [%rd10];
	fma.rn.f32 	%f11, %f9, %f10, 0f00000000;
	setp.lt.u32 	%p2, %r1, 2;
	selp.b64 	%rd11, 8, 4, %p2;
	add.s64 	%rd12, %rd1, %rd11;
	ld.global.f32 	%f12, [%rd12];
	ld.global.f32 	%f13, [%rd10+4];
	fma.rn.f32 	%f14, %f12, %f13, %f11;
	setp.lt.u32 	%p3, %r1, 3;
	selp.b64 	%rd13, 12, 8, %p3;
	add.s64 	%rd14, %rd1, %rd13;
	ld.global.f32 	%f15, [%rd14];
	ld.global.f32 	%f16, [%rd10+8];
	fma.rn.f32 	%f17, %f15, %f16, %f14;
	setp.lt.u32 	%p4, %r1, 4;
	selp.b64 	%rd15, 16, 12, %p4;
	add.s64 	%rd16, %rd1, %rd15;
	ld.global.f32 	%f18, [%rd16];
	ld.global.f32 	%f19, [%rd10+12];
	fma.rn.f32 	%f20, %f18, %f19, %f17;
	setp.lt.u32 	%p5, %r1, 5;
	selp.b64 	%rd17, 20, 16, %p5;
	add.s64 	%rd18, %rd1, %rd17;
	ld.global.f32 	%f21, [%rd18];
	ld.global.f32 	%f22, [%rd10+16];
	fma.rn.f32 	%f23, %f21, %f22, %f20;
	setp.lt.u32 	%p6, %r1, 6;
	selp.b64 	%rd19, 24, 20, %p6;
	add.s64 	%rd20, %rd1, %rd19;
	ld.global.f32 	%f24, [%rd20];
	ld.global.f32 	%f25, [%rd10+20];
	fma.rn.f32 	%f26, %f24, %f25, %f23;
	setp.lt.u32 	%p7, %r1, 7;
	selp.b64 	%rd21, 28, 24, %p7;
	add.s64 	%rd22, %rd1, %rd21;
	ld.global.f32 	%f27, [%rd22];
	ld.global.f32 	%f28, [%rd10+24];
	fma.rn.f32 	%f29, %f27, %f28, %f26;
	setp.lt.u32 	%p8, %r1, 8;
	selp.b64 	%rd23, 32, 28, %p8;
	add.s64 	%rd24, %rd1, %rd23;
	ld.global.f32 	%f30, [%rd24];
	ld.global.f32 	%f31, [%rd10+28];
	fma.rn.f32 	%f32, %f30, %f31, %f29;
	setp.lt.u32 	%p9, %r1, 9;
	selp.b64 	%rd25, 36, 32, %p9;
	add.s64 	%rd26, %rd1, %rd25;
	ld.global.f32 	%f33, [%rd26];
	ld.global.f32 	%f34, [%rd10+32];
	fma.rn.f32 	%f35, %f33, %f34, %f32;
	setp.lt.u32 	%p10, %r1, 10;
	selp.b64 	%rd27, 40, 36, %p10;
	add.s64 	%rd28, %rd1, %rd27;
	ld.global.f32 	%f36, [%rd28];
	ld.global.f32 	%f37, [%rd10+36];
	fma.rn.f32 	%f38, %f36, %f37, %f35;
	setp.lt.u32 	%p11, %r1, 11;
	selp.b64 	%rd29, 44, 40, %p11;
	add.s64 	%rd30, %rd1, %rd29;
	ld.global.f32 	%f39, [%rd30];
	ld.global.f32 	%f40, [%rd10+40];
	fma.rn.f32 	%f41, %f39, %f40, %f38;
	setp.lt.u32 	%p12, %r1, 12;
	selp.b64 	%rd31, 48, 44, %p12;
	add.s64 	%rd32, %rd1, %rd31;
	ld.global.f32 	%f42, [%rd32];
	ld.global.f32 	%f43, [%rd10+44];
	fma.rn.f32 	%f44, %f42, %f43, %f41;
	setp.lt.u32 	%p13, %r1, 13;
	selp.b64 	%rd33, 52, 48, %p13;
	add.s64 	%rd34, %rd1, %rd33;
	ld.global.f32 	%f45, [%rd34];
	ld.global.f32 	%f46, [%rd10+48];
	fma.rn.f32 	%f47, %f45, %f46, %f44;
	setp.lt.u32 	%p14, %r1, 14;
	selp.b64 	%rd35, 56, 52, %p14;
	add.s64 	%rd36, %rd1, %rd35;
	ld.global.f32 	%f48, [%rd36];
	ld.global.f32 	%f49, [%rd10+52];
	fma.rn.f32 	%f50, %f48, %f49, %f47;
	setp.lt.u32 	%p15, %r1, 15;
	selp.b64 	%rd37, 60, 56, %p15;
	add.s64 	%rd38, %rd1, %rd37;
	ld.global.f32 	%f51, [%rd38];
	ld.global.f32 	%f52, [%rd10+56];
	fma.rn.f32 	%f65, %f51, %f52, %f50;
	setp.leu.f32 	%p16, %f65, 0f41200000;
	@%p16 bra 	$L__BB0_2;
	add.f32 	%f53, %f65, 0f3F800000;
	div.rn.f32 	%f54, %f65, %f53;
	mul.f32 	%f65, %f54, 0f41200000;
$L__BB0_2:
	setp.geu.f32 	%p17, %f65, 0fC1200000;
	@%p17 bra 	$L__BB0_4;
	mov.f32 	%f55, 0f3F800000;
	sub.f32 	%f56, %f55, %f65;
	div.rn.f32 	%f57, %f65, %f56;
	mul.f32 	%f65, %f57, 0f41200000;
$L__BB0_4:
	cvta.to.global.u64 	%rd39, %rd3;
	mul.wide.u32 	%rd40, %r1, 4;
	add.s64 	%rd2, %rd39, %rd40;
	ld.global.f32 	%f6, [%rd2];
	setp.geu.f32 	%p18, %f6, 0f42C80000;
	@%p18 bra 	$L__BB0_7;
	mov.f32 	%f60, 0f42C80000;
	sub.f32 	%f61, %f60, %f6;
	mul.f32 	%f62, %f65, %f61;
	div.rn.f32 	%f66, %f62, 0f42C80000;
	setp.gt.f32 	%p19, %f66, 0f00000000;
	cvt.f64.f32 	%fd3, %f66;
	neg.f64 	%fd4, %fd3;
	selp.f64 	%fd5, %fd4, %fd3, %p19;
	add.f64 	%fd6, %fd5, 0d4014000000000000;
	cvt.f64.f32 	%fd7, %f6;
	sub.f64 	%fd8, %fd7, %fd6;
	cvt.rn.f32.f64 	%f63, %fd8;
	st.global.f32 	[%rd2], %f63;
	setp.geu.f32 	%p20, %f63, 0f00000000;
	@%p20 bra 	$L__BB0_8;
	mov.b32 	%r4, 0;
	st.global.u32 	[%rd2], %r4;
	bra.uni 	$L__BB0_8;
$L__BB0_7:
	cvt.f64.f32 	%fd1, %f6;
	mul.f64 	%fd2, %fd1, 0d3FE3333333333333;
	cvt.rn.f32.f64 	%f59, %fd2;
	st.global.f32 	[%rd2], %f59;
	mov.f32 	%f66, 0f00000000;
$L__BB0_8:
	add.s64 	%rd42, %rd1, %rd40;
	st.global.f32 	[%rd42], %f66;
	ret;

}


// ===== COMPILED SASS (sm_100) =====

	.target	sm_100

	.elftype	@"ET_EXEC"


//--------------------- .note.nv.tkinfo           --------------------------
	.section	.note.nv.tkinfo,"",@"SHT_NOTE"
	.sectionflags	@"SHF_NOTE_NV_TKINFO"
	.tkinfo
        /*0018*/ 	.word	0x00000002
        /*0030*/ 	.string	""
        /*0030*/ 	.string	"ptxas"
        /*0030*/ 	.string	"Cuda compilation tools, release 13.0, V13.0.88"
        /*0030*/ 	.string	"Build cuda_13.0.r13.0/compiler.36424714_0"
        /*0030*/ 	.string	"-arch sm_100 -m 64 "



//--------------------- .note.nv.cuinfo           --------------------------
	.section	.note.nv.cuinfo,"",@"SHT_NOTE"
	.sectionflags	@"SHF_NOTE_NV_CUINFO"
        /*0018*/ 	.short	0x0002
        /*001a*/ 	.short	0x0064
        /*001c*/ 	.short	0x0082
	.zero		2


//--------------------- .nv.info                  --------------------------
	.section	.nv.info,"",@"SHT_CUDA_INFO"
	.align	4


	//----- nvinfo : EIATTR_REGCOUNT
	.align		4
        /*0000*/ 	.byte	0x04, 0x2f
        /*0002*/ 	.short	(.L_1 - .L_0)
	.align		4
.L_0:
        /*0004*/ 	.word	index@(_Z6NeuralPfS_S_)
        /*0008*/ 	.word	0x00000020


	//----- nvinfo : EIATTR_FRAME_SIZE
	.align		4
.L_1:
        /*000c*/ 	.byte	0x04, 0x11
        /*000e*/ 	.short	(.L_3 - .L_2)
	.align		4
.L_2:
        /*0010*/ 	.word	index@($__internal_0_$__cuda_sm3x_div_rn_noftz_f32_slowpath)
        /*0014*/ 	.word	0x00000000


	//----- nvinfo : EIATTR_FRAME_SIZE
	.align		4
.L_3:
        /*0018*/ 	.byte	0x04, 0x11
        /*001a*/ 	.short	(.L_5 - .L_4)
	.align		4
.L_4:
        /*001c*/ 	.word	index@(_Z6NeuralPfS_S_)
        /*0020*/ 	.word	0x00000000


	//----- nvinfo : EIATTR_MIN_STACK_SIZE
	.align		4
.L_5:
        /*0024*/ 	.byte	0x04, 0x12
        /*0026*/ 	.short	(.L_7 - .L_6)
	.align		4
.L_6:
        /*0028*/ 	.word	index@(_Z6NeuralPfS_S_)
        /*002c*/ 	.word	0x00000000
.L_7:


//--------------------- .nv.compat                --------------------------
	.section	.nv.compat,"",@"SHT_CUDA_COMPAT_INFO"
	.align	4
        /*0000*/ 	.byte	0x02, 0x09, 0x00, 0x00, 0x02, 0x02, 0x01, 0x00, 0x02, 0x05, 0x05, 0x00, 0x03, 0x07, 0x01, 0x01
        /*0010*/ 	.byte	0x02, 0x03, 0x00, 0x00, 0x02, 0x06, 0x01, 0x00, 0x04, 0x0b, 0x08, 0x00, 0x01, 0x00, 0x00, 0x00
        /*0020*/ 	.byte	0x00, 0x00, 0x00, 0x00


//--------------------- .nv.info._Z6NeuralPfS_S_  --------------------------
	.section	.nv.info._Z6NeuralPfS_S_,"",@"SHT_CUDA_INFO"
	.sectionflags	@""
	.align	4


	//----- nvinfo : EIATTR_CUDA_API_VERSION
	.align		4
        /*0000*/ 	.byte	0x04, 0x37
        /*0002*/ 	.short	(.L_9 - .L_8)
.L_8:
        /*0004*/ 	.word	0x00000082


	//----- nvinfo : EIATTR_KPARAM_INFO
	.align		4
.L_9:
        /*0008*/ 	.byte	0x04, 0x17
        /*000a*/ 	.short	(.L_11 - .L_10)
.L_10:
        /*000c*/ 	.word	0x00000000
        /*0010*/ 	.short	0x0002
        /*0012*/ 	.short	0x0010
        /*0014*/ 	.byte	0x00, 0xf5, 0x21, 0x00


	//----- nvinfo : EIATTR_KPARAM_INFO
	.align		4
.L_11:
        /*0018*/ 	.byte	0x04, 0x17
        /*001a*/ 	.short	(.L_13 - .L_12)
.L_12:
        /*001c*/ 	.word	0x00000000
        /*0020*/ 	.short	0x0001
        /*0022*/ 	.short	0x0008
        /*0024*/ 	.byte	0x00, 0xf5, 0x21, 0x00


	//----- nvinfo : EIATTR_KPARAM_INFO
	.align		4
.L_13:
        /*0028*/ 	.byte	0x04, 0x17
        /*002a*/ 	.short	(.L_15 - .L_14)
.L_14:
        /*002c*/ 	.word	0x00000000
        /*0030*/ 	.short	0x0000
        /*0032*/ 	.short	0x0000
        /*0034*/ 	.byte	0x00, 0xf5, 0x21, 0x00


	//----- nvinfo : EIATTR_SPARSE_MMA_MASK
	.align		4
.L_15:
        /*0038*/ 	.byte	0x03, 0x50
        /*003a*/ 	.short	0x0000


	//----- nvinfo : EIATTR_MAXREG_COUNT
	.align		4
        /*003c*/ 	.byte	0x03, 0x1b
        /*003e*/ 	.short	0x00ff


	//----- nvinfo : EIATTR_MERCURY_ISA_VERSION
	.align		4
        /*0040*/ 	.byte	0x03, 0x5f
        /*0042*/ 	.short	0x0101


	//----- nvinfo : EIATTR_VRC_CTA_INIT_COUNT
	.align		4
        /*0044*/ 	.byte	0x02, 0x4a
	.zero		1
	.zero		1


	//----- nvinfo : EIATTR_EXIT_INSTR_OFFSETS
	.align		4
        /*0048*/ 	.byte	0x04, 0x1c
        /*004a*/ 	.short	(.L_17 - .L_16)


	//   ....[0]....
.L_16:
        /*004c*/ 	.word	0x00000d00


	//----- nvinfo : EIATTR_CRS_STACK_SIZE
	.align		4
.L_17:
        /*0050*/ 	.byte	0x04, 0x1e
        /*0052*/ 	.short	(.L_19 - .L_18)
.L_18:
        /*0054*/ 	.word	0x00000000


	//----- nvinfo : EIATTR_CBANK_PARAM_SIZE
	.align		4
.L_19:
        /*0058*/ 	.byte	0x03, 0x19
        /*005a*/ 	.short	0x0018


	//----- nvinfo : EIATTR_PARAM_CBANK
	.align		4
        /*005c*/ 	.byte	0x04, 0x0a
        /*005e*/ 	.short	(.L_21 - .L_20)
	.align		4
.L_20:
        /*0060*/ 	.word	index@(.nv.constant0._Z6NeuralPfS_S_)
        /*0064*/ 	.short	0x0380
        /*0066*/ 	.short	0x0018


	//----- nvinfo : EIATTR_SW_WAR
	.align		4
.L_21:
        /*0068*/ 	.byte	0x04, 0x36
        /*006a*/ 	.short	(.L_23 - .L_22)
.L_22:
        /*006c*/ 	.word	0x00000008
.L_23:


//--------------------- .nv.callgraph             --------------------------
	.section	.nv.callgraph,"",@"SHT_CUDA_CALLGRAPH"
	.align	4
	.sectionentsize	8
	.align		4
        /*0000*/ 	.word	0x00000000
	.align		4
        /*0004*/ 	.word	0xffffffff
	.align		4
        /*0008*/ 	.word	0x00000000
	.align		4
        /*000c*/ 	.word	0xfffffffe
	.align		4
        /*0010*/ 	.word	0x00000000
	.align		4
        /*0014*/ 	.word	0xfffffffd
	.align		4
        /*0018*/ 	.word	0x00000000
	.align		4
        /*001c*/ 	.word	0xfffffffc


//--------------------- .text._Z6NeuralPfS_S_     --------------------------
	.section	.text._Z6NeuralPfS_S_,"ax",@progbits
	.align	128
        .global         _Z6NeuralPfS_S_
        .type           _Z6NeuralPfS_S_,@function
        .size           _Z6NeuralPfS_S_,(.L_x_25 - _Z6NeuralPfS_S_)
        .other          _Z6NeuralPfS_S_,@"STO_CUDA_ENTRY STV_DEFAULT"
_Z6NeuralPfS_S_:
.text._Z6NeuralPfS_S_:
[----:B------:R-:W-:Y:S01]  /*0000*/  LDC R1, c[0x0][0x37c] ;  /* 0x0000df00ff017b82 */ /* 0x000fe20000000800 */
[----:B------:R-:W0:Y:S07]  /*0010*/  S2R R4, SR_TID.X ;  /* 0x0000000000047919 */ /* 0x000e2e0000002100 */
[----:B------:R-:W1:Y:S01]  /*0020*/  LDC.64 R6, c[0x0][0x380] ;  /* 0x0000e000ff067b82 */ /* 0x000e620000000a00 */
[----:B------:R-:W2:Y:S01]  /*0030*/  LDCU.64 UR6, c[0x0][0x380] ;  /* 0x00007000ff0677ac */ /* 0x000ea20008000a00 */
[----:B------:R-:W-:Y:S01]  /*0040*/  IMAD.MOV.U32 R8, RZ, RZ, 0x8 ;  /* 0x00000008ff087424 */ /* 0x000fe200078e00ff */
[----:B------:R-:W3:Y:S05]  /*0050*/  LDCU.64 UR4, c[0x0][0x358] ;  /* 0x00006b00ff0477ac */ /* 0x000eea0008000a00 */
[----:B------:R-:W4:Y:S01]  /*0060*/  LDC.64 R2, c[0x0][0x388] ;  /* 0x0000e200ff027b82 */ /* 0x000f220000000a00 */
[C---:B0-----:R-:W-:Y:S01]  /*0070*/  ISETP.NE.AND P0, PT, R4.reuse, RZ, PT ;  /* 0x000000ff0400720c */ /* 0x041fe20003f05270 */
[C---:B------:R-:W-:Y:S01]  /*0080*/  IMAD R5, R4.reuse, 0xf, RZ ;  /* 0x0000000f04057824 */ /* 0x040fe200078e02ff */
[----:B------:R-:W-:-:S02]  /*0090*/  ISETP.GE.U32.AND P1, PT, R4, 0x2, PT ;  /* 0x000000020400780c */ /* 0x000fc40003f26070 */
[----:B------:R-:W-:Y:S01]  /*00a0*/  ISETP.GE.U32.AND P2, PT, R4, 0x3, PT ;  /* 0x000000030400780c */ /* 0x000fe20003f46070 */
[----:B----4-:R-:W-:Y:S01]  /*00b0*/  IMAD.WIDE.U32 R2, R5, 0x4, R2 ;  /* 0x0000000405027825 */ /* 0x010fe200078e0002 */
[----:B------:R-:W-:Y:S02]  /*00c0*/  SEL R9, RZ, 0x1, P0 ;  /* 0x00000001ff097807 */ /* 0x000fe40000000000 */
[C---:B------:R-:W-:Y:S02]  /*00d0*/  SEL R24, R8.reuse, 0x4, !P1 ;  /* 0x0000000408187807 */ /* 0x040fe40004800000 */
[----:B------:R-:W-:Y:S01]  /*00e0*/  SEL R8, R8, 0xc, P2 ;  /* 0x0000000c08087807 */ /* 0x000fe20001000000 */
[----:B-1----:R-:W-:Y:S01]  /*00f0*/  IMAD.WIDE.U32 R6, R9, 0x4, R6 ;  /* 0x0000000409067825 */ /* 0x002fe200078e0006 */
[----:B--2---:R-:W-:Y:S01]  /*0100*/  IADD3 R24, P0, PT, R24, UR6, RZ ;  /* 0x0000000618187c10 */ /* 0x004fe2000ff1e0ff */
[----:B---3--:R-:W2:Y:S01]  /*0110*/  LDG.E R11, desc[UR4][R2.64] ;  /* 0x00000004020b7981 */ /* 0x008ea2000c1e1900 */
[----:B------:R-:W-:-:S03]  /*0120*/  IADD3 R8, P1, PT, R8, UR6, RZ ;  /* 0x0000000608087c10 */ /* 0x000fc6000ff3e0ff */
[----:B------:R-:W-:Y:S01]  /*0130*/  IMAD.X R25, RZ, RZ, UR7, P0 ;  /* 0x00000007ff197e24 */ /* 0x000fe200080e06ff */
[----:B------:R0:W2:Y:S01]  /*0140*/  LDG.E R0, desc[UR4][R6.64] ;  /* 0x0000000406007981 */ /* 0x0000a2000c1e1900 */
[----:B------:R-:W-:-:S03]  /*0150*/  IMAD.X R9, RZ, RZ, UR7, P1 ;  /* 0x00000007ff097e24 */ /* 0x000fc600088e06ff */
[----:B------:R-:W3:Y:S04]  /*0160*/  LDG.E R24, desc[UR4][R24.64] ;  /* 0x0000000418187981 */ /* 0x000ee8000c1e1900 */
[----:B------:R-:W3:Y:S01]  /*0170*/  LDG.E R27, desc[UR4][R2.64+0x4] ;  /* 0x00000404021b7981 */ /* 0x000ee2000c1e1900 */
[----:B------:R-:W-:Y:S01]  /*0180*/  IMAD.MOV.U32 R12, RZ, RZ, 0x10 ;  /* 0x00000010ff0c7424 */ /* 0x000fe200078e00ff */
[----:B------:R-:W-:Y:S02]  /*0190*/  ISETP.GE.U32.AND P0, PT, R4, 0x4, PT ;  /* 0x000000040400780c */ /* 0x000fe40003f06070 */
[----:B------:R1:W4:Y:S04]  /*01a0*/  LDG.E R22, desc[UR4][R8.64] ;  /* 0x0000000408167981 */ /* 0x000328000c1e1900 */
[----:B------:R-:W4:Y:S01]  /*01b0*/  LDG.E R23, desc[UR4][R2.64+0x8] ;  /* 0x0000080402177981 */ /* 0x000f22000c1e1900 */
[----:B------:R-:W-:-:S03]  /*01c0*/  SEL R14, R12, 0xc, !P0 ;  /* 0x0000000c0c0e7807 */ /* 0x000fc60004000000 */
[----:B------:R-:W5:Y:S01]  /*01d0*/  LDG.E R16, desc[UR4][R2.64+0xc] ;  /* 0x00000c0402107981 */ /* 0x000f62000c1e1900 */
[----:B------:R-:W-:Y:S01]  /*01e0*/  IADD3 R14, P0, PT, R14, UR6, RZ ;  /* 0x000000060e0e7c10 */ /* 0x000fe2000ff1e0ff */
[----:B0-----:R-:W-:Y:S01]  /*01f0*/  IMAD.MOV.U32 R6, RZ, RZ, 0x18 ;  /* 0x00000018ff067424 */ /* 0x001fe200078e00ff */
[C---:B------:R-:W-:Y:S01]  /*0200*/  ISETP.GE.U32.AND P1, PT, R4.reuse, 0x6, PT ;  /* 0x000000060400780c */ /* 0x040fe20003f26070 */
[----:B------:R-:W-:Y:S01]  /*0210*/  IMAD.MOV.U32 R10, RZ, RZ, 0x20 ;  /* 0x00000020ff0a7424 */ /* 0x000fe200078e00ff */
[----:B------:R-:W5:Y:S01]  /*0220*/  LDG.E R25, desc[UR4][R2.64+0x10] ;  /* 0x0000100402197981 */ /* 0x000f62000c1e1900 */
[----:B------:R-:W-:Y:S02]  /*0230*/  IMAD.X R15, RZ, RZ, UR7, P0 ;  /* 0x00000007ff0f7e24 */ /* 0x000fe400080e06ff */
[----:B------:R-:W-:Y:S01]  /*0240*/  IMAD.MOV.U32 R20, RZ, RZ, 0x28 ;  /* 0x00000028ff147424 */ /* 0x000fe200078e00ff */
[----:B------:R-:W5:Y:S04]  /*0250*/  LDG.E R28, desc[UR4][R2.64+0x38] ;  /* 0x00003804021c7981 */ /* 0x000f68000c1e1900 */
[----:B------:R-:W5:Y:S01]  /*0260*/  LDG.E R5, desc[UR4][R14.64] ;  /* 0x000000040e057981 */ /* 0x000f62000c1e1900 */
[----:B------:R-:W-:-:S02]  /*0270*/  ISETP.GE.U32.AND P0, PT, R4, 0x5, PT ;  /* 0x000000050400780c */ /* 0x000fc40003f06070 */
[----:B-1----:R-:W-:Y:S02]  /*0280*/  SEL R8, R6, 0x14, !P1 ;  /* 0x0000001406087807 */ /* 0x002fe40004800000 */
[----:B------:R-:W-:Y:S02]  /*0290*/  SEL R12, R12, 0x14, P0 ;  /* 0x000000140c0c7807 */ /* 0x000fe40000000000 */
[----:B------:R-:W-:Y:S02]  /*02a0*/  ISETP.GE.U32.AND P0, PT, R4, 0x7, PT ;  /* 0x000000070400780c */ /* 0x000fe40003f06070 */
[----:B------:R-:W-:Y:S02]  /*02b0*/  IADD3 R12, P1, PT, R12, UR6, RZ ;  /* 0x000000060c0c7c10 */ /* 0x000fe4000ff3e0ff */
[----:B------:R-:W-:Y:S02]  /*02c0*/  SEL R6, R6, 0x1c, P0 ;  /* 0x0000001c06067807 */ /* 0x000fe40000000000 */
[----:B------:R-:W-:Y:S01]  /*02d0*/  IADD3 R8, P0, PT, R8, UR6, RZ ;  /* 0x0000000608087c10 */ /* 0x000fe2000ff1e0ff */
[----:B------:R-:W-:Y:S01]  /*02e0*/  IMAD.X R13, RZ, RZ, UR7, P1 ;  /* 0x00000007ff0d7e24 */ /* 0x000fe200088e06ff */
[----:B------:R-:W-:-:S03]  /*02f0*/  IADD3 R6, P1, PT, R6, UR6, RZ ;  /* 0x0000000606067c10 */ /* 0x000fc6000ff3e0ff */
[----:B------:R-:W-:Y:S01]  /*0300*/  IMAD.X R9, RZ, RZ, UR7, P0 ;  /* 0x00000007ff097e24 */ /* 0x000fe200080e06ff */
[C---:B------:R-:W-:Y:S01]  /*0310*/  ISETP.GE.U32.AND P0, PT, R4.reuse, 0x8, PT ;  /* 0x000000080400780c */ /* 0x040fe20003f06070 */
[----:B------:R-:W-:Y:S01]  /*0320*/  IMAD.X R7, RZ, RZ, UR7, P1 ;  /* 0x00000007ff077e24 */ /* 0x000fe200088e06ff */
[----:B------:R-:W-:Y:S01]  /*0330*/  ISETP.GE.U32.AND P1, PT, R4, 0x9, PT ;  /* 0x000000090400780c */ /* 0x000fe20003f26070 */
[----:B------:R0:W5:Y:S01]  /*0340*/  LDG.E R14, desc[UR4][R12.64] ;  /* 0x000000040c0e7981 */ /* 0x000162000c1e1900 */
[----:B------:R-:W-:Y:S02]  /*0350*/  SEL R18, R10, 0x1c, !P0 ;  /* 0x0000001c0a127807 */ /* 0x000fe40004000000 */
[----:B------:R-:W-:Y:S01]  /*0360*/  ISETP.GE.U32.AND P0, PT, R4, 0xa, PT ;  /* 0x0000000a0400780c */ /* 0x000fe20003f06070 */
[----:B------:R1:W5:Y:S01]  /*0370*/  LDG.E R15, desc[UR4][R8.64] ;  /* 0x00000004080f7981 */ /* 0x000362000c1e1900 */
[----:B------:R-:W-:Y:S01]  /*0380*/  IADD3 R18, P2, PT, R18, UR6, RZ ;  /* 0x0000000612127c10 */ /* 0x000fe2000ff5e0ff */
[----:B------:R-:W-:-:S02]  /*0390*/  IMAD.MOV.U32 R21, RZ, RZ, 0x30 ;  /* 0x00000030ff157424 */ /* 0x000fc400078e00ff */
[----:B------:R1:W5:Y:S01]  /*03a0*/  LDG.E R17, desc[UR4][R6.64] ;  /* 0x0000000406117981 */ /* 0x000362000c1e1900 */
[----:B0-----:R-:W-:Y:S02]  /*03b0*/  SEL R12, R10, 0x24, P1 ;  /* 0x000000240a0c7807 */ /* 0x001fe40000800000 */
[----:B------:R-:W-:Y:S02]  /*03c0*/  ISETP.GE.U32.AND P1, PT, R4, 0xb, PT ;  /* 0x0000000b0400780c */ /* 0x000fe40003f26070 */
[----:B-1----:R-:W-:Y:S01]  /*03d0*/  SEL R9, R20, 0x24, !P0 ;  /* 0x0000002414097807 */ /* 0x002fe20004000000 */
[----:B------:R-:W-:Y:S01]  /*03e0*/  IMAD.X R19, RZ, RZ, UR7, P2 ;  /* 0x00000007ff137e24 */ /* 0x000fe200090e06ff */
[----:B------:R-:W-:Y:S02]  /*03f0*/  IADD3 R12, P0, PT, R12, UR6, RZ ;  /* 0x000000060c0c7c10 */ /* 0x000fe4000ff1e0ff */
[----:B------:R-:W-:Y:S02]  /*0400*/  ISETP.GE.U32.AND P2, PT, R4, 0xc, PT ;  /* 0x0000000c0400780c */ /* 0x000fe40003f46070 */
[----:B------:R-:W-:Y:S01]  /*0410*/  SEL R8, R20, 0x2c, P1 ;  /* 0x0000002c14087807 */ /* 0x000fe20000800000 */
[----:B------:R-:W-:Y:S01]  /*0420*/  IMAD.X R13, RZ, RZ, UR7, P0 ;  /* 0x00000007ff0d7e24 */ /* 0x000fe200080e06ff */
[----:B------:R-:W-:Y:S01]  /*0430*/  IADD3 R6, P1, PT, R9, UR6, RZ ;  /* 0x0000000609067c10 */ /* 0x000fe2000ff3e0ff */
[----:B------:R-:W5:Y:S01]  /*0440*/  LDG.E R18, desc[UR4][R18.64] ;  /* 0x0000000412127981 */ /* 0x000f62000c1e1900 */
[----:B------:R-:W-:-:S02]  /*0450*/  SEL R10, R21, 0x2c, !P2 ;  /* 0x0000002c150a7807 */ /* 0x000fc40005000000 */
[----:B------:R-:W-:Y:S01]  /*0460*/  IADD3 R8, P0, PT, R8, UR6, RZ ;  /* 0x0000000608087c10 */ /* 0x000fe2000ff1e0ff */
[----:B------:R-:W-:Y:S01]  /*0470*/  IMAD.X R7, RZ, RZ, UR7, P1 ;  /* 0x00000007ff077e24 */ /* 0x000fe200088e06ff */
[----:B------:R-:W5:Y:S01]  /*0480*/  LDG.E R12, desc[UR4][R12.64] ;  /* 0x000000040c0c7981 */ /* 0x000f62000c1e1900 */
[----:B------:R-:W-:Y:S02]  /*0490*/  IADD3 R10, P1, PT, R10, UR6, RZ ;  /* 0x000000060a0a7c10 */ /* 0x000fe4000ff3e0ff */
[----:B------:R-:W-:Y:S01]  /*04a0*/  IMAD.X R9, RZ, RZ, UR7, P0 ;  /* 0x00000007ff097e24 */ /* 0x000fe200080e06ff */
[----:B------:R-:W-:Y:S01]  /*04b0*/  ISETP.GE.U32.AND P0, PT, R4, 0xd, PT ;  /* 0x0000000d0400780c */ /* 0x000fe20003f06070 */
[----:B------:R0:W5:Y:S04]  /*04c0*/  LDG.E R20, desc[UR4][R6.64] ;  /* 0x0000000406147981 */ /* 0x000168000c1e1900 */
[----:B------:R-:W5:Y:S01]  /*04d0*/  LDG.E R13, desc[UR4][R2.64+0x1c] ;  /* 0x00001c04020d7981 */ /* 0x000f62000c1e1900 */
[----:B0-----:R-:W-:Y:S01]  /*04e0*/  IMAD.MOV.U32 R7, RZ, RZ, 0x38 ;  /* 0x00000038ff077424 */ /* 0x001fe200078e00ff */
[----:B------:R-:W-:-:S02]  /*04f0*/  SEL R6, R21, 0x34, P0 ;  /* 0x0000003415067807 */ /* 0x000fc40000000000 */
[----:B------:R-:W5:Y:S01]  /*0500*/  LDG.E R21, desc[UR4][R2.64+0x24] ;  /* 0x0000240402157981 */ /* 0x000f62000c1e1900 */
[----:B------:R-:W-:Y:S01]  /*0510*/  ISETP.GE.U32.AND P0, PT, R4, 0xf, PT ;  /* 0x0000000f0400780c */ /* 0x000fe20003f06070 */
[----:B--2---:R-:W-:Y:S02]  /*0520*/  FFMA R29, R0, R11, RZ ;  /* 0x0000000b001d7223 */ /* 0x004fe400000000ff */
[----:B------:R0:W2:Y:S02]  /*0530*/  LDG.E R0, desc[UR4][R8.64] ;  /* 0x0000000408007981 */ /* 0x0000a4000c1e1900 */
[----:B---3--:R-:W-:Y:S02]  /*0540*/  FFMA R27, R24, R27, R29 ;  /* 0x0000001b181b7223 */ /* 0x008fe4000000001d */
[----:B------:R-:W3:Y:S01]  /*0550*/  LDG.E R24, desc[UR4][R2.64+0x14] ;  /* 0x0000140402187981 */ /* 0x000ee2000c1e1900 */
[----:B------:R-:W-:-:S03]  /*0560*/  IMAD.X R11, RZ, RZ, UR7, P1 ;  /* 0x00000007ff0b7e24 */ /* 0x000fc600088e06ff */
[----:B------:R-:W2:Y:S01]  /*0570*/  LDG.E R29, desc[UR4][R2.64+0x30] ;  /* 0x00003004021d7981 */ /* 0x000ea2000c1e1900 */
[----:B----4-:R-:W-:-:S03]  /*0580*/  FFMA R26, R22, R23, R27 ;  /* 0x00000017161a7223 */ /* 0x010fc6000000001b */
[----:B------:R-:W4:Y:S01]  /*0590*/  LDG.E R22, desc[UR4][R2.64+0x18] ;  /* 0x0000180402167981 */ /* 0x000f22000c1e1900 */
[----:B------:R-:W-:-:S03]  /*05a0*/  ISETP.GE.U32.AND P1, PT, R4, 0xe, PT ;  /* 0x0000000e0400780c */ /* 0x000fc60003f26070 */
[----:B------:R-:W2:Y:S01]  /*05b0*/  LDG.E R23, desc[UR4][R2.64+0x20] ;  /* 0x0000200402177981 */ /* 0x000ea2000c1e1900 */
[----:B0-----:R-:W-:Y:S02]  /*05c0*/  SEL R8, R7, 0x34, !P1 ;  /* 0x0000003407087807 */ /* 0x001fe40004800000 */
[----:B------:R-:W-:Y:S01]  /*05d0*/  IADD3 R6, P1, PT, R6, UR6, RZ ;  /* 0x0000000606067c10 */ /* 0x000fe2000ff3e0ff */
[----:B------:R0:W2:Y:S04]  /*05e0*/  LDG.E R19, desc[UR4][R10.64] ;  /* 0x000000040a137981 */ /* 0x0000a8000c1e1900 */
[----:B------:R-:W2:Y:S01]  /*05f0*/  LDG.E R27, desc[UR4][R2.64+0x28] ;  /* 0x00002804021b7981 */ /* 0x000ea2000c1e1900 */
[----:B-----5:R-:W-:-:S03]  /*0600*/  FFMA R5, R5, R16, R26 ;  /* 0x0000001005057223 */ /* 0x020fc6000000001a */
[----:B------:R-:W5:Y:S01]  /*0610*/  LDG.E R16, desc[UR4][R2.64+0x2c] ;  /* 0x00002c0402107981 */ /* 0x000f62000c1e1900 */
[----:B0-----:R-:W-:Y:S01]  /*0620*/  SEL R10, R7, 0x3c, P0 ;  /* 0x0000003c070a7807 */ /* 0x001fe20000000000 */
[----:B------:R-:W-:Y:S01]  /*0630*/  IMAD.X R7, RZ, RZ, UR7, P1 ;  /* 0x00000007ff077e24 */ /* 0x000fe200088e06ff */
[----:B------:R-:W-:Y:S01]  /*0640*/  IADD3 R8, P0, PT, R8, UR6, RZ ;  /* 0x0000000608087c10 */ /* 0x000fe2000ff1e0ff */
[----:B------:R-:W5:Y:S01]  /*0650*/  LDG.E R26, desc[UR4][R2.64+0x34] ;  /* 0x00003404021a7981 */ /* 0x000f62000c1e1900 */
[----:B------:R-:W-:-:S03]  /*0660*/  IADD3 R10, P1, PT, R10, UR6, RZ ;  /* 0x000000060a0a7c10 */ /* 0x000fc6000ff3e0ff */
[----:B------:R-:W-:Y:S01]  /*0670*/  IMAD.X R9, RZ, RZ, UR7, P0 ;  /* 0x00000007ff097e24 */ /* 0x000fe200080e06ff */
[----:B------:R-:W5:Y:S01]  /*0680*/  LDG.E R6, desc[UR4][R6.64] ;  /* 0x0000000406067981 */ /* 0x000f62000c1e1900 */
[----:B------:R-:W-:-:S03]  /*0690*/  IMAD.X R11, RZ, RZ, UR7, P1 ;  /* 0x00000007ff0b7e24 */ /* 0x000fc600088e06ff */
[----:B------:R-:W5:Y:S04]  /*06a0*/  LDG.E R8, desc[UR4][R8.64] ;  /* 0x0000000408087981 */ /* 0x000f68000c1e1900 */
[----:B------:R-:W5:Y:S01]  /*06b0*/  LDG.E R10, desc[UR4][R10.64] ;  /* 0x000000040a0a7981 */ /* 0x000f62000c1e1900 */
[----:B------:R-:W-:Y:S01]  /*06c0*/  FFMA R14, R14, R25, R5 ;  /* 0x000000190e0e7223 */ /* 0x000fe20000000005 */
[----:B------:R-:W-:Y:S03]  /*06d0*/  BSSY.RECONVERGENT B0, `(.L_x_0) ;  /* 0x000001d000007945 */ /* 0x000fe60003800200 */
[----:B---3--:R-:W-:-:S04]  /*06e0*/  FFMA R14, R15, R24, R14 ;  /* 0x000000180f0e7223 */ /* 0x008fc8000000000e */
[----:B----4-:R-:W-:-:S04]  /*06f0*/  FFMA R17, R17, R22, R14 ;  /* 0x0000001611117223 */ /* 0x010fc8000000000e */
[----:B------:R-:W-:-:S04]  /*0700*/  FFMA R13, R18, R13, R17 ;  /* 0x0000000d120d7223 */ /* 0x000fc80000000011 */
[----:B--2---:R-:W-:-:S04]  /*0710*/  FFMA R13, R12, R23, R13 ;  /* 0x000000170c0d7223 */ /* 0x004fc8000000000d */
[----:B------:R-:W-:-:S04]  /*0720*/  FFMA R13, R20, R21, R13 ;  /* 0x00000015140d7223 */ /* 0x000fc8000000000d */
[----:B------:R-:W-:-:S04]  /*0730*/  FFMA R0, R0, R27, R13 ;  /* 0x0000001b00007223 */ /* 0x000fc8000000000d */
[----:B-----5:R-:W-:-:S04]  /*0740*/  FFMA R19, R19, R16, R0 ;  /* 0x0000001013137223 */ /* 0x020fc80000000000 */
[----:B------:R-:W-:-:S04]  /*0750*/  FFMA R19, R6, R29, R19 ;  /* 0x0000001d06137223 */ /* 0x000fc80000000013 */
[----:B------:R-:W-:-:S04]  /*0760*/  FFMA R19, R8, R26, R19 ;  /* 0x0000001a08137223 */ /* 0x000fc80000000013 */
[----:B------:R-:W-:-:S05]  /*0770*/  FFMA R0, R10, R28, R19 ;  /* 0x0000001c0a007223 */ /* 0x000fca0000000013 */
[----:B------:R-:W-:-:S13]  /*0780*/  FSETP.GT.AND P0, PT, R0, 10, PT ;  /* 0x412000000000780b */ /* 0x000fda0003f04000 */
[----:B------:R-:W-:Y:S05]  /*0790*/  @!P0 BRA `(.L_x_1) ;  /* 0x0000000000408947 */ /* 0x000fea0003800000 */
[----:B------:R-:W-:Y:S01]  /*07a0*/  FADD R7, R0, 1 ;  /* 0x3f80000000077421 */ /* 0x000fe20000000000 */
[----:B------:R-:W-:Y:S03]  /*07b0*/  BSSY.RECONVERGENT B1, `(.L_x_2) ;  /* 0x000000d000017945 */ /* 0x000fe60003800200 */
[----:B------:R-:W0:Y:S08]  /*07c0*/  MUFU.RCP R2, R7 ;  /* 0x0000000700027308 */ /* 0x000e300000001000 */
[----:B------:R-:W1:Y:S01]  /*07d0*/  FCHK P0, R0, R7 ;  /* 0x0000000700007302 */ /* 0x000e620000000000 */
[----:B0-----:R-:W-:-:S04]  /*07e0*/  FFMA R3, -R7, R2, 1 ;  /* 0x3f80000007037423 */ /* 0x001fc80000000102 */
[----:B------:R-:W-:-:S04]  /*07f0*/  FFMA R3, R2, R3, R2 ;  /* 0x0000000302037223 */ /* 0x000fc80000000002 */
[----:B------:R-:W-:-:S04]  /*0800*/  FFMA R2, R0, R3, RZ ;  /* 0x0000000300027223 */ /* 0x000fc800000000ff */
[----:B------:R-:W-:-:S04]  /*0810*/  FFMA R5, -R7, R2, R0 ;  /* 0x0000000207057223 */ /* 0x000fc80000000100 */
[----:B------:R-:W-:Y:S01]  /*0820*/  FFMA R2, R3, R5, R2 ;  /* 0x0000000503027223 */ /* 0x000fe20000000002 */
[----:B-1----:R-:W-:Y:S06]  /*0830*/  @!P0 BRA `(.L_x_3) ;  /* 0x0000000000108947 */ /* 0x002fec0003800000 */
[----:B------:R-:W-:Y:S01]  /*0840*/  IMAD.MOV.U32 R3, RZ, RZ, R7 ;  /* 0x000000ffff037224 */ /* 0x000fe200078e0007 */
[----:B------:R-:W-:-:S07]  /*0850*/  MOV R8, 0x870 ;  /* 0x0000087000087802 */ /* 0x000fce0000000f00 */
[----:B------:R-:W-:Y:S05]  /*0860*/  CALL.REL.NOINC `($__internal_0_$__cuda_sm3x_div_rn_noftz_f32_slowpath) ;  /* 0x0000000400287944 */ /* 0x000fea0003c00000 */
[----:B------:R-:W-:-:S07]  /*0870*/  IMAD.MOV.U32 R2, RZ, RZ, R0 ;  /* 0x000000ffff027224 */ /* 0x000fce00078e0000 */
.L_x_3:
[----:B------:R-:W-:Y:S05]  /*0880*/  BSYNC.RECONVERGENT B1 ;  /* 0x0000000000017941 */ /* 0x000fea0003800200 */
.L_x_2:
[----:B------:R-:W-:-:S07]  /*0890*/  FMUL R0, R2, 10 ;  /* 0x4120000002007820 */ /* 0x000fce0000400000 */
.L_x_1:
[----:B------:R-:W-:Y:S05]  /*08a0*/  BSYNC.RECONVERGENT B0 ;  /* 0x0000000000007941 */ /* 0x000fea0003800200 */
.L_x_0:
[----:B------:R-:W-:Y:S01]  /*08b0*/  FSETP.GEU.AND P0, PT, R0, -10, PT ;  /* 0xc12000000000780b */ /* 0x000fe20003f0e000 */
[----:B------:R-:W-:-:S12]  /*08c0*/  BSSY.RECONVERGENT B0, `(.L_x_4) ;  /* 0x0000012000007945 */ /* 0x000fd80003800200 */
[----:B------:R-:W-:Y:S05]  /*08d0*/  @P0 BRA `(.L_x_5) ;  /* 0x0000000000400947 */ /* 0x000fea0003800000 */
[----:B------:R-:W-:Y:S01]  /*08e0*/  FADD R7, -R0, 1 ;  /* 0x3f80000000077421 */ /* 0x000fe20000000100 */
        /* <DEDUP_REMOVED lines=9> */
[----:B------:R-:W-:Y:S02]  /*0980*/  MOV R3, R7 ;  /* 0x0000000700037202 */ /* 0x000fe40000000f00 */
[----:B------:R-:W-:-:S07]  /*0990*/  MOV R8, 0x9b0 ;  /* 0x000009b000087802 */ /* 0x000fce0000000f00 */
[----:B------:R-:W-:Y:S05]  /*09a0*/  CALL.REL.NOINC `($__internal_0_$__cuda_sm3x_div_rn_noftz_f32_slowpath) ;  /* 0x0000000000d87944 */ /* 0x000fea0003c00000 */
[----:B------:R-:W-:-:S07]  /*09b0*/  IMAD.MOV.U32 R2, RZ, RZ, R0 ;  /* 0x000000ffff027224 */ /* 0x000fce00078e0000 */
.L_x_7:
[----:B------:R-:W-:Y:S05]  /*09c0*/  BSYNC.RECONVERGENT B1 ;  /* 0x0000000000017941 */ /* 0x000fea0003800200 */
.L_x_6:
[----:B------:R-:W-:-:S07]  /*09d0*/  FMUL R0, R2, 10 ;  /* 0x4120000002007820 */ /* 0x000fce0000400000 */
.L_x_5:
[----:B------:R-:W-:Y:S05]  /*09e0*/  BSYNC.RECONVERGENT B0 ;  /* 0x0000000000007941 */ /* 0x000fea0003800200 */
.L_x_4:
[----:B------:R-:W0:Y:S02]  /*09f0*/  LDC.64 R6, c[0x0][0x390] ;  /* 0x0000e400ff067b82 */ /* 0x000e240000000a00 */
[----:B0-----:R-:W-:-:S05]  /*0a00*/  IMAD.WIDE.U32 R6, R4, 0x4, R6 ;  /* 0x0000000404067825 */ /* 0x001fca00078e0006 */
[----:B------:R-:W2:Y:S01]  /*0a10*/  LDG.E R2, desc[UR4][R6.64] ;  /* 0x0000000406027981 */ /* 0x000ea2000c1e1900 */
[----:B------:R-:W-:Y:S01]  /*0a20*/  BSSY.RECONVERGENT B0, `(.L_x_8) ;  /* 0x000002a000007945 */ /* 0x000fe20003800200 */
[----:B--2---:R-:W-:-:S13]  /*0a30*/  FSETP.GEU.AND P0, PT, R2, 100, PT ;  /* 0x42c800000200780b */ /* 0x004fda0003f0e000 */
[----:B------:R-:W-:Y:S05]  /*0a40*/  @P0 BRA `(.L_x_9) ;  /* 0x0000000000800947 */ /* 0x000fea0003800000 */
[----:B------:R-:W-:Y:S01]  /*0a50*/  FADD R3, -R2, 100 ;  /* 0x42c8000002037421 */ /* 0x000fe20000000100 */
[----:B------:R-:W-:Y:S01]  /*0a60*/  IMAD.MOV.U32 R8, RZ, RZ, 0x3c23d70a ;  /* 0x3c23d70aff087424 */ /* 0x000fe200078e00ff */
[----:B------:R-:W-:Y:S01]  /*0a70*/  BSSY.RECONVERGENT B1, `(.L_x_10) ;  /* 0x000000e000017945 */ /* 0x000fe20003800200 */
[----:B------:R-:W-:Y:S02]  /*0a80*/  IMAD.MOV.U32 R5, RZ, RZ, 0x42c80000 ;  /* 0x42c80000ff057424 */ /* 0x000fe400078e00ff */
[----:B------:R-:W-:Y:S02]  /*0a90*/  FMUL R0, R3, R0 ;  /* 0x0000000003007220 */ /* 0x000fe40000400000 */
[----:B------:R-:W-:Y:S02]  /*0aa0*/  FFMA R5, R8, -R5, 1 ;  /* 0x3f80000008057423 */ /* 0x000fe40000000805 */
[----:B------:R-:W0:Y:S02]  /*0ab0*/  FCHK P0, R0, 100 ;  /* 0x42c8000000007902 */ /* 0x000e240000000000 */
[----:B------:R-:W-:-:S04]  /*0ac0*/  FFMA R5, R5, R8, 0.0099999997764825820923 ;  /* 0x3c23d70a05057423 */ /* 0x000fc80000000008 */
[----:B------:R-:W-:-:S04]  /*0ad0*/  FFMA R3, R0, R5, RZ ;  /* 0x0000000500037223 */ /* 0x000fc800000000ff */
[----:B------:R-:W-:-:S04]  /*0ae0*/  FFMA R8, R3, -100, R0 ;  /* 0xc2c8000003087823 */ /* 0x000fc80000000000 */
[----:B------:R-:W-:Y:S01]  /*0af0*/  FFMA R5, R5, R8, R3 ;  /* 0x0000000805057223 */ /* 0x000fe20000000003 */
[----:B0-----:R-:W-:Y:S06]  /*0b00*/  @!P0 BRA `(.L_x_11) ;  /* 0x0000000000108947 */ /* 0x001fec0003800000 */
[----:B------:R-:W-:Y:S01]  /*0b10*/  IMAD.MOV.U32 R3, RZ, RZ, 0x42c80000 ;  /* 0x42c80000ff037424 */ /* 0x000fe200078e00ff */
[----:B------:R-:W-:-:S07]  /*0b20*/  MOV R8, 0xb40 ;  /* 0x00000b4000087802 */ /* 0x000fce0000000f00 */
[----:B------:R-:W-:Y:S05]  /*0b30*/  CALL.REL.NOINC `($__internal_0_$__cuda_sm3x_div_rn_noftz_f32_slowpath) ;  /* 0x0000000000747944 */ /* 0x000fea0003c00000 */
[----:B------:R-:W-:-:S07]  /*0b40*/  IMAD.MOV.U32 R5, RZ, RZ, R0 ;  /* 0x000000ffff057224 */ /* 0x000fce00078e0000 */
.L_x_11:
[----:B------:R-:W-:Y:S05]  /*0b50*/  BSYNC.RECONVERGENT B1 ;  /* 0x0000000000017941 */ /* 0x000fea0003800200 */
.L_x_10:
[----:B------:R-:W0:Y:S01]  /*0b60*/  F2F.F64.F32 R8, R5 ;  /* 0x0000000500087310 */ /* 0x000e220000201800 */
[----:B------:R-:W-:-:S07]  /*0b70*/  FSETP.GT.AND P0, PT, R5, RZ, PT ;  /* 0x000000ff0500720b */ /* 0x000fce0003f04000 */
[----:B------:R-:W1:Y:S01]  /*0b80*/  F2F.F64.F32 R2, R2 ;  /* 0x0000000200027310 */ /* 0x000e620000201800 */
[----:B0-----:R-:W-:-:S10]  /*0b90*/  DADD R10, -RZ, -R8 ;  /* 0x00000000ff0a7229 */ /* 0x001fd40000000908 */
[----:B------:R-:W-:Y:S02]  /*0ba0*/  FSEL R8, R10, R8, P0 ;  /* 0x000000080a087208 */ /* 0x000fe40000000000 */
[----:B------:R-:W-:Y:S01]  /*0bb0*/  FSEL R9, R11, R9, P0 ;  /* 0x000000090b097208 */ /* 0x000fe20000000000 */
[----:B------:R-:W-:-:S05]  /*0bc0*/  IMAD.MOV.U32 R11, RZ, RZ, R5 ;  /* 0x000000ffff0b7224 */ /* 0x000fca00078e0005 */
[----:B------:R-:W-:-:S08]  /*0bd0*/  DADD R8, R8, 5 ;  /* 0x4014000008087429 */ /* 0x000fd00000000000 */
[----:B-1----:R-:W-:-:S10]  /*0be0*/  DADD R8, -R8, R2 ;  /* 0x0000000008087229 */ /* 0x002fd40000000102 */
[----:B------:R-:W0:Y:S02]  /*0bf0*/  F2F.F32.F64 R9, R8 ;  /* 0x0000000800097310 */ /* 0x000e240000301000 */
[----:B0-----:R1:W-:Y:S01]  /*0c00*/  STG.E desc[UR4][R6.64], R9 ;  /* 0x0000000906007986 */ /* 0x0013e2000c101904 */
[----:B------:R-:W-:-:S13]  /*0c10*/  FSETP.GEU.AND P0, PT, R9, RZ, PT ;  /* 0x000000ff0900720b */ /* 0x000fda0003f0e000 */
[----:B-1----:R-:W-:Y:S05]  /*0c20*/  @P0 BRA `(.L_x_12) ;  /* 0x0000000000240947 */ /* 0x002fea0003800000 */
[----:B------:R1:W-:Y:S01]  /*0c30*/  STG.E desc[UR4][R6.64], RZ ;  /* 0x000000ff06007986 */ /* 0x0003e2000c101904 */
[----:B------:R-:W-:Y:S05]  /*0c40*/  BRA `(.L_x_12) ;  /* 0x00000000001c7947 */ /* 0x000fea0003800000 */
.L_x_9:
[----:B------:R-:W0:Y:S01]  /*0c50*/  F2F.F64.F32 R8, R2 ;  /* 0x0000000200087310 */ /* 0x000e220000201800 */
[----:B------:R-:W-:Y:S01]  /*0c60*/  UMOV UR6, 0x33333333 ;  /* 0x3333333300067882 */ /* 0x000fe20000000000 */
[----:B------:R-:W-:Y:S01]  /*0c70*/  UMOV UR7, 0x3fe33333 ;  /* 0x3fe3333300077882 */ /* 0x000fe20000000000 */
[----:B------:R-:W-:Y:S01]  /*0c80*/  IMAD.MOV.U32 R11, RZ, RZ, RZ ;  /* 0x000000ffff0b7224 */ /* 0x000fe200078e00ff */
[----:B0-----:R-:W-:-:S10]  /*0c90*/  DMUL R8, R8, UR6 ;  /* 0x0000000608087c28 */ /* 0x001fd40008000000 */
[----:B------:R-:W0:Y:S02]  /*0ca0*/  F2F.F32.F64 R9, R8 ;  /* 0x0000000800097310 */ /* 0x000e240000301000 */
[----:B0-----:R0:W-:Y:S02]  /*0cb0*/  STG.E desc[UR4][R6.64], R9 ;  /* 0x0000000906007986 */ /* 0x0011e4000c101904 */
.L_x_12:
[----:B------:R-:W-:Y:S05]  /*0cc0*/  BSYNC.RECONVERGENT B0 ;  /* 0x0000000000007941 */ /* 0x000fea0003800200 */
.L_x_8:
[----:B------:R-:W2:Y:S02]  /*0cd0*/  LDC.64 R2, c[0x0][0x380] ;  /* 0x0000e000ff027b82 */ /* 0x000ea40000000a00 */
[----:B--2---:R-:W-:-:S05]  /*0ce0*/  IMAD.WIDE.U32 R4, R4, 0x4, R2 ;  /* 0x0000000404047825 */ /* 0x004fca00078e0002 */
[----:B------:R-:W-:Y:S01]  /*0cf0*/  STG.E desc[UR4][R4.64], R11 ;  /* 0x0000000b04007986 */ /* 0x000fe2000c101904 */
[----:B------:R-:W-:Y:S05]  /*0d00*/  EXIT ;  /* 0x000000000000794d */ /* 0x000fea0003800000 */
        .weak           $__internal_0_$__cuda_sm3x_div_rn_noftz_f32_slowpath
        .type           $__internal_0_$__cuda_sm3x_div_rn_noftz_f32_slowpath,@function
        .size           $__internal_0_$__cuda_sm3x_div_rn_noftz_f32_slowpath,(.L_x_25 - $__internal_0_$__cuda_sm3x_div_rn_noftz_f32_slowpath)
$__internal_0_$__cuda_sm3x_div_rn_noftz_f32_slowpath:
[----:B------:R-:W-:Y:S01]  /*0d10*/  SHF.R.U32.HI R9, RZ, 0x17, R3 ;  /* 0x00000017ff097819 */ /* 0x000fe20000011603 */
[----:B------:R-:W-:Y:S01]  /*0d20*/  BSSY.RECONVERGENT B2, `(.L_x_13) ;  /* 0x0000062000027945 */ /* 0x000fe20003800200 */
[----:B------:R-:W-:Y:S02]  /*0d30*/  SHF.R.U32.HI R5, RZ, 0x17, R0 ;  /* 0x00000017ff057819 */ /* 0x000fe40000011600 */
[----:B------:R-:W-:Y:S02]  /*0d40*/  LOP3.LUT R14, R9, 0xff, RZ, 0xc0, !PT ;  /* 0x000000ff090e7812 */ /* 0x000fe400078ec0ff */
[----:B------:R-:W-:-:S03]  /*0d50*/  LOP3.LUT R12, R5, 0xff, RZ, 0xc0, !PT ;  /* 0x000000ff050c7812 */ /* 0x000fc600078ec0ff */
[----:B------:R-:W-:Y:S02]  /*0d60*/  VIADD R10, R14, 0xffffffff ;  /* 0xffffffff0e0a7836 */ /* 0x000fe40000000000 */
[----:B------:R-:W-:-:S03]  /*0d70*/  VIADD R9, R12, 0xffffffff ;  /* 0xffffffff0c097836 */ /* 0x000fc60000000000 */
[----:B------:R-:W-:-:S04]  /*0d80*/  ISETP.GT.U32.AND P0, PT, R10, 0xfd, PT ;  /* 0x000000fd0a00780c */ /* 0x000fc80003f04070 */
[----:B------:R-:W-:-:S13]  /*0d90*/  ISETP.GT.U32.OR P0, PT, R9, 0xfd, P0 ;  /* 0x000000fd0900780c */ /* 0x000fda0000704470 */
[----:B------:R-:W-:Y:S01]  /*0da0*/  @!P0 IMAD.MOV.U32 R5, RZ, RZ, RZ ;  /* 0x000000ffff058224 */ /* 0x000fe200078e00ff */
[----:B------:R-:W-:Y:S06]  /*0db0*/  @!P0 BRA `(.L_x_14) ;  /* 0x00000000005c8947 */ /* 0x000fec0003800000 */
[----:B------:R-:W-:Y:S02]  /*0dc0*/  FSETP.GTU.FTZ.AND P0, PT, |R0|, +INF , PT ;  /* 0x7f8000000000780b */ /* 0x000fe40003f1c200 */
[----:B------:R-:W-:-:S04]  /*0dd0*/  FSETP.GTU.FTZ.AND P1, PT, |R3|, +INF , PT ;  /* 0x7f8000000300780b */ /* 0x000fc80003f3c200 */
[----:B------:R-:W-:-:S13]  /*0de0*/  PLOP3.LUT P0, PT, P0, P1, PT, 0xf8, 0x8f ;  /* 0x00000000008f781c */ /* 0x000fda0000703f70 */
[----:B------:R-:W-:Y:S05]  /*0df0*/  @P0 BRA `(.L_x_15) ;  /* 0x00000004004c0947 */ /* 0x000fea0003800000 */
[----:B------:R-:W-:-:S13]  /*0e00*/  LOP3.LUT P0, RZ, R3, 0x7fffffff, R0, 0xc8, !PT ;  /* 0x7fffffff03ff7812 */ /* 0x000fda000780c800 */
[----:B------:R-:W-:Y:S05]  /*0e10*/  @!P0 BRA `(.L_x_16) ;  /* 0x00000004003c8947 */ /* 0x000fea0003800000 */
[C---:B------:R-:W-:Y:S02]  /*0e20*/  FSETP.NEU.FTZ.AND P2, PT, |R0|.reuse, +INF , PT ;  /* 0x7f8000000000780b */ /* 0x040fe40003f5d200 */
[----:B------:R-:W-:Y:S02]  /*0e30*/  FSETP.NEU.FTZ.AND P1, PT, |R3|, +INF , PT ;  /* 0x7f8000000300780b */ /* 0x000fe40003f3d200 */
[----:B------:R-:W-:-:S11]  /*0e40*/  FSETP.NEU.FTZ.AND P0, PT, |R0|, +INF , PT ;  /* 0x7f8000000000780b */ /* 0x000fd60003f1d200 */
[----:B------:R-:W-:Y:S05]  /*0e50*/  @!P1 BRA !P2, `(.L_x_16) ;  /* 0x00000004002c9947 */ /* 0x000fea0005000000 */
[----:B------:R-:W-:-:S04]  /*0e60*/  LOP3.LUT P2, RZ, R0, 0x7fffffff, RZ, 0xc0, !PT ;  /* 0x7fffffff00ff7812 */ /* 0x000fc8000784c0ff */
[----:B------:R-:W-:-:S13]  /*0e70*/  PLOP3.LUT P1, PT, P1, P2, PT, 0x2f, 0xf2 ;  /* 0x0000000000f2781c */ /* 0x000fda0000f24577 */
[----:B------:R-:W-:Y:S05]  /*0e80*/  @P1 BRA `(.L_x_17) ;  /* 0x0000000400181947 */ /* 0x000fea0003800000 */
[----:B------:R-:W-:-:S04]  /*0e90*/  LOP3.LUT P1, RZ, R3, 0x7fffffff, RZ, 0xc0, !PT ;  /* 0x7fffffff03ff7812 */ /* 0x000fc8000782c0ff */
[----:B------:R-:W-:-:S13]  /*0ea0*/  PLOP3.LUT P0, PT, P0, P1, PT, 0x2f, 0xf2 ;  /* 0x0000000000f2781c */ /* 0x000fda0000702577 */
[----:B------:R-:W-:Y:S05]  /*0eb0*/  @P0 BRA `(.L_x_18) ;  /* 0x0000000400000947 */ /* 0x000fea0003800000 */
[----:B------:R-:W-:Y:S02]  /*0ec0*/  ISETP.GE.AND P0, PT, R9, RZ, PT ;  /* 0x000000ff0900720c */ /* 0x000fe40003f06270 */
[----:B------:R-:W-:-:S11]  /*0ed0*/  ISETP.GE.AND P1, PT, R10, RZ, PT ;  /* 0x000000ff0a00720c */ /* 0x000fd60003f26270 */
[----:B------:R-:W-:Y:S02]  /*0ee0*/  @P0 IMAD.MOV.U32 R5, RZ, RZ, RZ ;  /* 0x000000ffff050224 */ /* 0x000fe400078e00ff */
[----:B------:R-:W-:Y:S01]  /*0ef0*/  @!P0 FFMA R0, R0, 1.84467440737095516160e+19, RZ ;  /* 0x5f80000000008823 */ /* 0x000fe200000000ff */
[----:B------:R-:W-:Y:S02]  /*0f00*/  @!P0 IMAD.MOV.U32 R5, RZ, RZ, -0x40 ;  /* 0xffffffc0ff058424 */ /* 0x000fe400078e00ff */
[----:B------:R-:W-:-:S03]  /*0f10*/  @!P1 FFMA R3, R3, 1.84467440737095516160e+19, RZ ;  /* 0x5f80000003039823 */ /* 0x000fc600000000ff */
[----:B------:R-:W-:-:S07]  /*0f20*/  @!P1 IADD3 R5, PT, PT, R5, 0x40, RZ ;  /* 0x0000004005059810 */ /* 0x000fce0007ffe0ff */
.L_x_14:
[----:B------:R-:W-:Y:S01]  /*0f30*/  LEA R10, R14, 0xc0800000, 0x17 ;  /* 0xc08000000e0a7811 */ /* 0x000fe200078eb8ff */
[----:B------:R-:W-:Y:S04]  /*0f40*/  BSSY.RECONVERGENT B3, `(.L_x_19) ;  /* 0x0000036000037945 */ /* 0x000fe80003800200 */
[----:B------:R-:W-:Y:S02]  /*0f50*/  IMAD.IADD R10, R3, 0x1, -R10 ;  /* 0x00000001030a7824 */ /* 0x000fe400078e0a0a */
[----:B------:R-:W-:Y:S02]  /*0f60*/  VIADD R3, R12, 0xffffff81 ;  /* 0xffffff810c037836 */ /* 0x000fe40000000000 */
[----:B------:R0:W1:Y:S01]  /*0f70*/  MUFU.RCP R9, R10 ;  /* 0x0000000a00097308 */ /* 0x0000620000001000 */
[----:B------:R-:W-:Y:S01]  /*0f80*/  FADD.FTZ R11, -R10, -RZ ;  /* 0x800000ff0a0b7221 */ /* 0x000fe20000010100 */
[C---:B------:R-:W-:Y:S01]  /*0f90*/  IMAD R0, R3.reuse, -0x800000, R0 ;  /* 0xff80000003007824 */ /* 0x040fe200078e0200 */
[----:B0-----:R-:W-:-:S05]  /*0fa0*/  IADD3 R10, PT, PT, R3, 0x7f, -R14 ;  /* 0x0000007f030a7810 */ /* 0x001fca0007ffe80e */
[----:B------:R-:W-:Y:S02]  /*0fb0*/  IMAD.IADD R10, R10, 0x1, R5 ;  /* 0x000000010a0a7824 */ /* 0x000fe400078e0205 */
[----:B-1----:R-:W-:-:S04]  /*0fc0*/  FFMA R12, R9, R11, 1 ;  /* 0x3f800000090c7423 */ /* 0x002fc8000000000b */
[----:B------:R-:W-:-:S04]  /*0fd0*/  FFMA R16, R9, R12, R9 ;  /* 0x0000000c09107223 */ /* 0x000fc80000000009 */
[----:B------:R-:W-:-:S04]  /*0fe0*/  FFMA R9, R0, R16, RZ ;  /* 0x0000001000097223 */ /* 0x000fc800000000ff */
[----:B------:R-:W-:-:S04]  /*0ff0*/  FFMA R12, R11, R9, R0 ;  /* 0x000000090b0c7223 */ /* 0x000fc80000000000 */
[----:B------:R-:W-:-:S04]  /*1000*/  FFMA R9, R16, R12, R9 ;  /* 0x0000000c10097223 */ /* 0x000fc80000000009 */
[----:B------:R-:W-:-:S04]  /*1010*/  FFMA R12, R11, R9, R0 ;  /* 0x000000090b0c7223 */ /* 0x000fc80000000000 */
[----:B------:R-:W-:-:S05]  /*1020*/  FFMA R0, R16, R12, R9 ;  /* 0x0000000c10007223 */ /* 0x000fca0000000009 */
[----:B------:R-:W-:-:S04]  /*1030*/  SHF.R.U32.HI R3, RZ, 0x17, R0 ;  /* 0x00000017ff037819 */ /* 0x000fc80000011600 */
[----:B------:R-:W-:-:S05]  /*1040*/  LOP3.LUT R3, R3, 0xff, RZ, 0xc0, !PT ;  /* 0x000000ff03037812 */ /* 0x000fca00078ec0ff */
[----:B------:R-:W-:-:S04]  /*1050*/  IMAD.IADD R11, R3, 0x1, R10 ;  /* 0x00000001030b7824 */ /* 0x000fc800078e020a */
[----:B------:R-:W-:-:S05]  /*1060*/  VIADD R3, R11, 0xffffffff ;  /* 0xffffffff0b037836 */ /* 0x000fca0000000000 */
[----:B------:R-:W-:-:S13]  /*1070*/  ISETP.GE.U32.AND P0, PT, R3, 0xfe, PT ;  /* 0x000000fe0300780c */ /* 0x000fda0003f06070 */
[----:B------:R-:W-:Y:S05]  /*1080*/  @!P0 BRA `(.L_x_20) ;  /* 0x0000000000808947 */ /* 0x000fea0003800000 */
[----:B------:R-:W-:-:S13]  /*1090*/  ISETP.GT.AND P0, PT, R11, 0xfe, PT ;  /* 0x000000fe0b00780c */ /* 0x000fda0003f04270 */
[----:B------:R-:W-:Y:S05]  /*10a0*/  @P0 BRA `(.L_x_21) ;  /* 0x00000000006c0947 */ /* 0x000fea0003800000 */
[----:B------:R-:W-:-:S13]  /*10b0*/  ISETP.GE.AND P0, PT, R11, 0x1, PT ;  /* 0x000000010b00780c */ /* 0x000fda0003f06270 */
[----:B------:R-:W-:Y:S05]  /*10c0*/  @P0 BRA `(.L_x_22) ;  /* 0x0000000000740947 */ /* 0x000fea0003800000 */
[----:B------:R-:W-:Y:S02]  /*10d0*/  ISETP.GE.AND P0, PT, R11, -0x18, PT ;  /* 0xffffffe80b00780c */ /* 0x000fe40003f06270 */
[----:B------:R-:W-:-:S11]  /*10e0*/  LOP3.LUT R0, R0, 0x80000000, RZ, 0xc0, !PT ;  /* 0x8000000000007812 */ /* 0x000fd600078ec0ff */
[----:B------:R-:W-:Y:S05]  /*10f0*/  @!P0 BRA `(.L_x_22) ;  /* 0x0000000000688947 */ /* 0x000fea0003800000 */
[CCC-:B------:R-:W-:Y:S01]  /*1100*/  FFMA.RZ R3, R16.reuse, R12.reuse, R9.reuse ;  /* 0x0000000c10037223 */ /* 0x1c0fe2000000c009 */
[CCC-:B------:R-:W-:Y:S01]  /*1110*/  FFMA.RM R10, R16.reuse, R12.reuse, R9.reuse ;  /* 0x0000000c100a7223 */ /* 0x1c0fe20000004009 */
[C---:B------:R-:W-:Y:S02]  /*1120*/  ISETP.NE.AND P2, PT, R11.reuse, RZ, PT ;  /* 0x000000ff0b00720c */ /* 0x040fe40003f45270 */
[----:B------:R-:W-:Y:S02]  /*1130*/  ISETP.NE.AND P1, PT, R11, RZ, PT ;  /* 0x000000ff0b00720c */ /* 0x000fe40003f25270 */
[----:B------:R-:W-:Y:S01]  /*1140*/  LOP3.LUT R5, R3, 0x7fffff, RZ, 0xc0, !PT ;  /* 0x007fffff03057812 */ /* 0x000fe200078ec0ff */
[----:B------:R-:W-:Y:S01]  /*1150*/  FFMA.RP R3, R16, R12, R9 ;  /* 0x0000000c10037223 */ /* 0x000fe20000008009 */
[----:B------:R-:W-:Y:S02]  /*1160*/  VIADD R12, R11, 0x20 ;  /* 0x000000200b0c7836 */ /* 0x000fe40000000000 */
[----:B------:R-:W-:Y:S01]  /*1170*/  LOP3.LUT R5, R5, 0x800000, RZ, 0xfc, !PT ;  /* 0x0080000005057812 */ /* 0x000fe200078efcff */
[----:B------:R-:W-:Y:S01]  /*1180*/  IMAD.MOV R9, RZ, RZ, -R11 ;  /* 0x000000ffff097224 */ /* 0x000fe200078e0a0b */
[----:B------:R-:W-:-:S02]  /*1190*/  FSETP.NEU.FTZ.AND P0, PT, R3, R10, PT ;  /* 0x0000000a0300720b */ /* 0x000fc40003f1d000 */
[----:B------:R-:W-:Y:S02]  /*11a0*/  SHF.L.U32 R12, R5, R12, RZ ;  /* 0x0000000c050c7219 */ /* 0x000fe400000006ff */
[----:B------:R-:W-:Y:S02]  /*11b0*/  SEL R10, R9, RZ, P2 ;  /* 0x000000ff090a7207 */ /* 0x000fe40001000000 */
[----:B------:R-:W-:Y:S02]  /*11c0*/  ISETP.NE.AND P1, PT, R12, RZ, P1 ;  /* 0x000000ff0c00720c */ /* 0x000fe40000f25270 */
[----:B------:R-:W-:Y:S02]  /*11d0*/  SHF.R.U32.HI R10, RZ, R10, R5 ;  /* 0x0000000aff0a7219 */ /* 0x000fe40000011605 */
[----:B------:R-:W-:Y:S02]  /*11e0*/  PLOP3.LUT P0, PT, P0, P1, PT, 0xf8, 0x8f ;  /* 0x00000000008f781c */ /* 0x000fe40000703f70 */
[----:B------:R-:W-:-:S02]  /*11f0*/  SHF.R.U32.HI R12, RZ, 0x1, R10 ;  /* 0x00000001ff0c7819 */ /* 0x000fc4000001160a */
[----:B------:R-:W-:-:S04]  /*1200*/  SEL R3, RZ, 0x1, !P0 ;  /* 0x00000001ff037807 */ /* 0x000fc80004000000 */
[----:B------:R-:W-:-:S04]  /*1210*/  LOP3.LUT R3, R3, 0x1, R12, 0xf8, !PT ;  /* 0x0000000103037812 */ /* 0x000fc800078ef80c */
[----:B------:R-:W-:-:S05]  /*1220*/  LOP3.LUT R3, R3, R10, RZ, 0xc0, !PT ;  /* 0x0000000a03037212 */ /* 0x000fca00078ec0ff */
[----:B------:R-:W-:-:S05]  /*1230*/  IMAD.IADD R3, R12, 0x1, R3 ;  /* 0x000000010c037824 */ /* 0x000fca00078e0203 */
[----:B------:R-:W-:Y:S01]  /*1240*/  LOP3.LUT R0, R3, R0, RZ, 0xfc, !PT ;  /* 0x0000000003007212 */ /* 0x000fe200078efcff */
[----:B------:R-:W-:Y:S06]  /*1250*/  BRA `(.L_x_22) ;  /* 0x0000000000107947 */ /* 0x000fec0003800000 */
.L_x_21:
[----:B------:R-:W-:-:S04]  /*1260*/  LOP3.LUT R0, R0, 0x80000000, RZ, 0xc0, !PT ;  /* 0x8000000000007812 */ /* 0x000fc800078ec0ff */
[----:B------:R-:W-:Y:S01]  /*1270*/  LOP3.LUT R0, R0, 0x7f800000, RZ, 0xfc, !PT ;  /* 0x7f80000000007812 */ /* 0x000fe200078efcff */
[----:B------:R-:W-:Y:S06]  /*1280*/  BRA `(.L_x_22) ;  /* 0x0000000000047947 */ /* 0x000fec0003800000 */
.L_x_20:
[----:B------:R-:W-:-:S07]  /*1290*/  IMAD R0, R10, 0x800000, R0 ;  /* 0x008000000a007824 */ /* 0x000fce00078e0200 */
.L_x_22:
[----:B------:R-:W-:Y:S05]  /*12a0*/  BSYNC.RECONVERGENT B3 ;  /* 0x0000000000037941 */ /* 0x000fea0003800200 */
.L_x_19:
[----:B------:R-:W-:Y:S05]  /*12b0*/  BRA `(.L_x_23) ;  /* 0x0000000000207947 */ /* 0x000fea0003800000 */
.L_x_18:
[----:B------:R-:W-:-:S04]  /*12c0*/  LOP3.LUT R0, R3, 0x80000000, R0, 0x48, !PT ;  /* 0x8000000003007812 */ /* 0x000fc800078e4800 */
[----:B------:R-:W-:Y:S01]  /*12d0*/  LOP3.LUT R0, R0, 0x7f800000, RZ, 0xfc, !PT ;  /* 0x7f80000000007812 */ /* 0x000fe200078efcff */
[----:B------:R-:W-:Y:S06]  /*12e0*/  BRA `(.L_x_23) ;  /* 0x0000000000147947 */ /* 0x000fec0003800000 */
.L_x_17:
[----:B------:R-:W-:Y:S01]  /*12f0*/  LOP3.LUT R0, R3, 0x80000000, R0, 0x48, !PT ;  /* 0x8000000003007812 */ /* 0x000fe200078e4800 */
[----:B------:R-:W-:Y:S06]  /*1300*/  BRA `(.L_x_23) ;  /* 0x00000000000c7947 */ /* 0x000fec0003800000 */
.L_x_16:
[----:B------:R-:W0:Y:S01]  /*1310*/  MUFU.RSQ R0, -QNAN ;  /* 0xffc0000000007908 */ /* 0x000e220000001400 */
[----:B------:R-:W-:Y:S05]  /*1320*/  BRA `(.L_x_23) ;  /* 0x0000000000047947 */ /* 0x000fea0003800000 */
.L_x_15:
[----:B------:R-:W-:-:S07]  /*1330*/  FADD.FTZ R0, R0, R3 ;  /* 0x0000000300007221 */ /* 0x000fce0000010000 */
.L_x_23:
[----:B------:R-:W-:Y:S05]  /*1340*/  BSYNC.RECONVERGENT B2 ;  /* 0x0000000000027941 */ /* 0x000fea0003800200 */
.L_x_13:
[----:B------:R-:W-:-:S04]  /*1350*/  IMAD.MOV.U32 R9, RZ, RZ, 0x0 ;  /* 0x00000000ff097424 */ /* 0x000fc800078e00ff */
[----:B0-----:R-:W-:Y:S05]  /*1360*/  RET.REL.NODEC R8 `(_Z6NeuralPfS_S_) ;  /* 0xffffffec08247950 */ /* 0x001fea0003c3ffff */
.L_x_24:
[----:B------:R-:W-:-:S00]  /*1370*/  BRA `(.L_x_24) ;  /* 0xfffffffc00fc7947 */ /* 0x000fc0000383ffff */
[----:B------:R-:W-:-:S00]  /*1380*/  NOP ;  /* 0x0000000000007918 */ /* 0x000fc00000000000 */
[----:B------:R-:W-:-:S00]  /*1390*/  NOP ;  /* 0x0000000000007918 */ /* 0x000fc00000000000 */
[----:B------:R-:W-:-:S00]  /*13a0*/  NOP ;  /* 0x0000000000007918 */ /* 0x000fc00000000000 */
[----:B------:R-:W-:-:S00]  /*13b0*/  NOP ;  /* 0x0000000000007918 */ /* 0x000fc00000000000 */
[----:B------:R-:W-:-:S00]  /*13c0*/  NOP ;  /* 0x0000000000007918 */ /* 0x000fc00000000000 */
[----:B------:R-:W-:-:S00]  /*13d0*/  NOP ;  /* 0x0000000000007918 */ /* 0x000fc00000000000 */
[----:B------:R-:W-:-:S00]  /*13e0*/  NOP ;  /* 0x0000000000007918 */ /* 0x000fc00000000000 */
[----:B------:R-:W-:-:S00]  /*13f0*/  NOP ;  /* 0x0000000000007918 */ /* 0x000fc00000000000 */
.L_x_25:


//--------------------- .nv.shared.reserved.0     --------------------------
	.section	.nv.shared.reserved.0,"aw",@nobits
	.weak		__nv_reservedSMEM_offset_0_alias
	.size		__nv_reservedSMEM_offset_0_alias, 0, 64
	.other		__nv_reservedSMEM_offset_0_alias,@"STO_CUDA_RESERVED_SHARED STV_DEFAULT"
__nv_reservedSMEM_offset_0_alias:
	.zero		0
	.zero		64


//--------------------- .nv.constant0._Z6NeuralPfS_S_ --------------------------
	.section	.nv.constant0._Z6NeuralPfS_S_,"a",@progbits
	.sectionflags	@""
	.align	4
.nv.constant0._Z6NeuralPfS_S_:
	.zero		920


//--------------------- SYMBOLS --------------------------

	.type		.nv.reservedSmem.offset0,@object
	.size		.nv.reservedSmem.offset0,0x4
